//
// Generated by NVIDIA NVVM Compiler
//
// Compiler Build ID: CL-36424714
// Cuda compilation tools, release 13.0, V13.0.88
// Based on NVVM 20.0.0
//

.version 9.0
.target sm_100
.address_size 64

	// .globl	_Z13TestAddKernelffPf

.visible .entry _Z13TestAddKernelffPf(
	.param .f32 _Z13TestAddKernelffPf_param_0,
	.param .f32 _Z13TestAddKernelffPf_param_1,
	.param .u64 .ptr .align 1 _Z13TestAddKernelffPf_param_2
)
{
	.reg .b32 	%f<4>;
	.reg .b64 	%rd<3>;

	ld.param.f32 	%f1, [_Z13TestAddKernelffPf_param_0];
	ld.param.f32 	%f2, [_Z13TestAddKernelffPf_param_1];
	ld.param.u64 	%rd1, [_Z13TestAddKernelffPf_param_2];
	cvta.to.global.u64 	%rd2, %rd1;
	add.f32 	%f3, %f1, %f2;
	st.global.f32 	[%rd2], %f3;
	ret;

}


// ===== COMPILED SASS (sm_100) =====

	.target	sm_100

	.elftype	@"ET_EXEC"


//--------------------- .note.nv.tkinfo           --------------------------
	.section	.note.nv.tkinfo,"",@"SHT_NOTE"
	.sectionflags	@"SHF_NOTE_NV_TKINFO"
	.tkinfo
        /*0018*/ 	.word	0x00000002
        /*0030*/ 	.string	""
        /*0030*/ 	.string	"ptxas"
        /*0030*/ 	.string	"Cuda compilation tools, release 13.0, V13.0.88"
        /*0030*/ 	.string	"Build cuda_13.0.r13.0/compiler.36424714_0"
        /*0030*/ 	.string	"-arch sm_100 -m 64 "



//--------------------- .note.nv.cuinfo           --------------------------
	.section	.note.nv.cuinfo,"",@"SHT_NOTE"
	.sectionflags	@"SHF_NOTE_NV_CUINFO"
        /*0018*/ 	.short	0x0002
        /*001a*/ 	.short	0x0064
        /*001c*/ 	.short	0x0082
	.zero		2


//--------------------- .nv.info                  --------------------------
	.section	.nv.info,"",@"SHT_CUDA_INFO"
	.align	4


	//----- nvinfo : EIATTR_REGCOUNT
	.align		4
        /*0000*/ 	.byte	0x04, 0x2f
        /*0002*/ 	.short	(.L_1 - .L_0)
	.align		4
.L_0:
        /*0004*/ 	.word	index@(_Z13TestAddKernelffPf)
        /*0008*/ 	.word	0x00000008


	//----- nvinfo : EIATTR_FRAME_SIZE
	.align		4
.L_1:
        /*000c*/ 	.byte	0x04, 0x11
        /*000e*/ 	.short	(.L_3 - .L_2)
	.align		4
.L_2:
        /*0010*/ 	.word	index@(_Z13TestAddKernelffPf)
        /*0014*/ 	.word	0x00000000


	//----- nvinfo : EIATTR_MIN_STACK_SIZE
	.align		4
.L_3:
        /*0018*/ 	.byte	0x04, 0x12
        /*001a*/ 	.short	(.L_5 - .L_4)
	.align		4
.L_4:
        /*001c*/ 	.word	index@(_Z13TestAddKernelffPf)
        /*0020*/ 	.word	0x00000000
.L_5:


//--------------------- .nv.compat                --------------------------
	.section	.nv.compat,"",@"SHT_CUDA_COMPAT_INFO"
	.align	4
        /*0000*/ 	.byte	0x02, 0x09, 0x00, 0x00, 0x02, 0x02, 0x01, 0x00, 0x02, 0x05, 0x05, 0x00, 0x03, 0x07, 0x01, 0x01
        /*0010*/ 	.byte	0x02, 0x03, 0x00, 0x00, 0x02, 0x06, 0x01, 0x00, 0x04, 0x0b, 0x08, 0x00, 0x09, 0x00, 0x00, 0x00
        /*0020*/ 	.byte	0x00, 0x00, 0x00, 0x00


//--------------------- .nv.info._Z13TestAddKernelffPf --------------------------
	.section	.nv.info._Z13TestAddKernelffPf,"",@"SHT_CUDA_INFO"
	.sectionflags	@""
	.align	4


	//----- nvinfo : EIATTR_CUDA_API_VERSION
	.align		4
        /*0000*/ 	.byte	0x04, 0x37
        /*0002*/ 	.short	(.L_7 - .L_6)
.L_6:
        /*0004*/ 	.word	0x00000082


	//----- nvinfo : EIATTR_KPARAM_INFO
	.align		4
.L_7:
        /*0008*/ 	.byte	0x04, 0x17
        /*000a*/ 	.short	(.L_9 - .L_8)
.L_8:
        /*000c*/ 	.word	0x00000000
        /*0010*/ 	.short	0x0002
        /*0012*/ 	.short	0x0008
        /*0014*/ 	.byte	0x00, 0xf5, 0x21, 0x00


	//----- nvinfo : EIATTR_KPARAM_INFO
	.align		4
.L_9:
        /*0018*/ 	.byte	0x04, 0x17
        /*001a*/ 	.short	(.L_11 - .L_10)
.L_10:
        /*001c*/ 	.word	0x00000000
        /*0020*/ 	.short	0x0001
        /*0022*/ 	.short	0x0004
        /*0024*/ 	.byte	0x00, 0xf0, 0x11, 0x00


	//----- nvinfo : EIATTR_KPARAM_INFO
	.align		4
.L_11:
        /*0028*/ 	.byte	0x04, 0x17
        /*002a*/ 	.short	(.L_13 - .L_12)
.L_12:
        /*002c*/ 	.word	0x00000000
        /*0030*/ 	.short	0x0000
        /*0032*/ 	.short	0x0000
        /*0034*/ 	.byte	0x00, 0xf0, 0x11, 0x00


	//----- nvinfo : EIATTR_SPARSE_MMA_MASK
	.align		4
.L_13:
        /*0038*/ 	.byte	0x03, 0x50
        /*003a*/ 	.short	0x0000


	//----- nvinfo : EIATTR_MAXREG_COUNT
	.align		4
        /*003c*/ 	.byte	0x03, 0x1b
        /*003e*/ 	.short	0x00ff


	//----- nvinfo : EIATTR_MERCURY_ISA_VERSION
	.align		4
        /*0040*/ 	.byte	0x03, 0x5f
        /*0042*/ 	.short	0x0101


	//----- nvinfo : EIATTR_VRC_CTA_INIT_COUNT
	.align		4
        /*0044*/ 	.byte	0x02, 0x4a
	.zero		1
	.zero		1


	//----- nvinfo : EIATTR_EXIT_INSTR_OFFSETS
	.align		4
        /*0048*/ 	.byte	0x04, 0x1c
        /*004a*/ 	.short	(.L_15 - .L_14)


	//   ....[0]....
.L_14:
        /*004c*/ 	.word	0x00000060


	//----- nvinfo : EIATTR_CBANK_PARAM_SIZE
	.align		4
.L_15:
        /*0050*/ 	.byte	0x03, 0x19
        /*0052*/ 	.short	0x0010


	//----- nvinfo : EIATTR_PARAM_CBANK
	.align		4
        /*0054*/ 	.byte	0x04, 0x0a
        /*0056*/ 	.short	(.L_17 - .L_16)
	.align		4
.L_16:
        /*0058*/ 	.word	index@(.nv.constant0._Z13TestAddKernelffPf)
        /*005c*/ 	.short	0x0380
        /*005e*/ 	.short	0x0010


	//----- nvinfo : EIATTR_SW_WAR
	.align		4
.L_17:
        /*0060*/ 	.byte	0x04, 0x36
        /*0062*/ 	.short	(.L_19 - .L_18)
.L_18:
        /*0064*/ 	.word	0x00000008
.L_19:


//--------------------- .nv.callgraph             --------------------------
	.section	.nv.callgraph,"",@"SHT_CUDA_CALLGRAPH"
	.align	4
	.sectionentsize	8
	.align		4
        /*0000*/ 	.word	0x00000000
	.align		4
        /*0004*/ 	.word	0xffffffff
	.align		4
        /*0008*/ 	.word	0x00000000
	.align		4
        /*000c*/ 	.word	0xfffffffe
	.align		4
        /*0010*/ 	.word	0x00000000
	.align		4
        /*0014*/ 	.word	0xfffffffd
	.align		4
        /*0018*/ 	.word	0x00000000
	.align		4
        /*001c*/ 	.word	0xfffffffc


//--------------------- .text._Z13TestAddKernelffPf --------------------------
	.section	.text._Z13TestAddKernelffPf,"ax",@progbits
	.align	128
        .global         _Z13TestAddKernelffPf
        .type           _Z13TestAddKernelffPf,@function
        .size           _Z13TestAddKernelffPf,(.L_x_1 - _Z13TestAddKernelffPf)
        .other          _Z13TestAddKernelffPf,@"STO_CUDA_ENTRY STV_DEFAULT"
_Z13TestAddKernelffPf:
.text._Z13TestAddKernelffPf:
[----:B------:R-:W-:Y:S08]  /*0000*/  LDC R1, c[0x0][0x37c] ;  /* 0x0000df00ff017b82 */ /* 0x000ff00000000800 */
[----:B------:R-:W0:Y:S01]  /*0010*/  LDC.64 R4, c[0x0][0x380] ;  /* 0x0000e000ff047b82 */ /* 0x000e220000000a00 */
[----:B------:R-:W1:Y:S07]  /*0020*/  LDCU.64 UR4, c[0x0][0x358] ;  /* 0x00006b00ff0477ac */ /* 0x000e6e0008000a00 */
[----:B------:R-:W1:Y:S01]  /*0030*/  LDC.64 R2, c[0x0][0x388] ;  /* 0x0000e200ff027b82 */ /* 0x000e620000000a00 */
[----:B0-----:R-:W-:-:S05]  /*0040*/  FADD R5, R4, R5 ;  /* 0x0000000504057221 */ /* 0x001fca0000000000 */
[----:B-1----:R-:W-:Y:S01]  /*0050*/  STG.E desc[UR4][R2.64], R5 ;  /* 0x0000000502007986 */ /* 0x002fe2000c101904 */
[----:B------:R-:W-:Y:S05]  /*0060*/  EXIT ;  /* 0x000000000000794d */ /* 0x000fea0003800000 */
.L_x_0:
[----:B------:R-:W-:-:S00]  /*0070*/  BRA `(.L_x_0) ;  /* 0xfffffffc00fc7947 */ /* 0x000fc0000383ffff */
[----:B------:R-:W-:-:S00]  /*0080*/  NOP ;  /* 0x0000000000007918 */ /* 0x000fc00000000000 */
[----:B------:R-:W-:-:S00]  /*0090*/  NOP ;  /* 0x0000000000007918 */ /* 0x000fc00000000000 */
[----:B------:R-:W-:-:S00]  /*00a0*/  NOP ;  /* 0x0000000000007918 */ /* 0x000fc00000000000 */
[----:B------:R-:W-:-:S00]  /*00b0*/  NOP ;  /* 0x0000000000007918 */ /* 0x000fc00000000000 */
[----:B------:R-:W-:-:S00]  /*00c0*/  NOP ;  /* 0x0000000000007918 */ /* 0x000fc00000000000 */
[----:B------:R-:W-:-:S00]  /*00d0*/  NOP ;  /* 0x0000000000007918 */ /* 0x000fc00000000000 */
[----:B------:R-:W-:-:S00]  /*00e0*/  NOP ;  /* 0x0000000000007918 */ /* 0x000fc00000000000 */
[----:B------:R-:W-:-:S00]  /*00f0*/  NOP ;  /* 0x0000000000007918 */ /* 0x000fc00000000000 */
.L_x_1:


//--------------------- .nv.shared.reserved.0     --------------------------
	.section	.nv.shared.reserved.0,"aw",@nobits
	.weak		__nv_reservedSMEM_offset_0_alias
	.size		__nv_reservedSMEM_offset_0_alias, 0, 64
	.other		__nv_reservedSMEM_offset_0_alias,@"STO_CUDA_RESERVED_SHARED STV_DEFAULT"
__nv_reservedSMEM_offset_0_alias:
	.zero		0
	.zero		64


//--------------------- .nv.constant0._Z13TestAddKernelffPf --------------------------
	.section	.nv.constant0._Z13TestAddKernelffPf,"a",@progbits
	.sectionflags	@""
	.align	4
.nv.constant0._Z13TestAddKernelffPf:
	.zero		912


//--------------------- SYMBOLS --------------------------

	.type		.nv.reservedSmem.offset0,@object
	.size		.nv.reservedSmem.offset0,0x4
